//
// Generated by NVIDIA NVVM Compiler
//
// Compiler Build ID: CL-36424714
// Cuda compilation tools, release 13.0, V13.0.88
// Based on NVVM 20.0.0
//

.version 9.0
.target sm_100
.address_size 64

	// .globl	_Z6kernelP6uchar4iii
.const .align 4 .b8 NormalizedMeanClassPixelGPU[384];

.visible .entry _Z6kernelP6uchar4iii(
	.param .u64 .ptr .align 1 _Z6kernelP6uchar4iii_param_0,
	.param .u32 _Z6kernelP6uchar4iii_param_1,
	.param .u32 _Z6kernelP6uchar4iii_param_2,
	.param .u32 _Z6kernelP6uchar4iii_param_3
)
{
	.reg .pred 	%p<36>;
	.reg .b16 	%rs<62>;
	.reg .b32 	%r<80>;
	.reg .b32 	%f<118>;
	.reg .b64 	%rd<33>;

	ld.param.u64 	%rd5, [_Z6kernelP6uchar4iii_param_0];
	ld.param.u32 	%r37, [_Z6kernelP6uchar4iii_param_1];
	ld.param.u32 	%r38, [_Z6kernelP6uchar4iii_param_2];
	ld.param.u32 	%r39, [_Z6kernelP6uchar4iii_param_3];
	cvta.to.global.u64 	%rd1, %rd5;
	mov.u32 	%r40, %nctaid.x;
	mov.u32 	%r41, %ctaid.x;
	mov.u32 	%r42, %tid.x;
	mad.lo.s32 	%r70, %r40, %r41, %r42;
	mov.u32 	%r43, %nctaid.y;
	mov.u32 	%r44, %ctaid.y;
	mov.u32 	%r45, %tid.y;
	mad.lo.s32 	%r2, %r43, %r44, %r45;
	mov.u32 	%r46, %ntid.x;
	mul.lo.s32 	%r3, %r40, %r46;
	mov.u32 	%r47, %ntid.y;
	mul.lo.s32 	%r4, %r43, %r47;
	setp.ge.s32 	%p1, %r70, %r37;
	@%p1 bra 	$L__BB0_26;
	setp.lt.s32 	%p2, %r39, 1;
	@%p2 bra 	$L__BB0_17;
	and.b32  	%r5, %r39, 7;
	add.s32 	%r6, %r5, -1;
	and.b32  	%r7, %r39, 3;
	and.b32  	%r8, %r39, 2147483640;
	and.b32  	%r9, %r39, 1;
	neg.s32 	%r10, %r8;
	mov.u64 	%rd30, NormalizedMeanClassPixelGPU;
	add.s64 	%rd21, %rd30, 48;
$L__BB0_3:
	setp.ge.s32 	%p11, %r2, %r38;
	mov.u32 	%r71, %r2;
	@%p11 bra 	$L__BB0_4;
	bra.uni 	$L__BB0_5;
$L__BB0_4:
	add.s32 	%r70, %r70, %r3;
	setp.lt.s32 	%p35, %r70, %r37;
	@%p35 bra 	$L__BB0_3;
	bra.uni 	$L__BB0_26;
$L__BB0_5:
	setp.lt.u32 	%p12, %r39, 8;
	mad.lo.s32 	%r64, %r71, %r37, %r70;
	mul.wide.s32 	%rd20, %r64, 4;
	add.s64 	%rd2, %rd1, %rd20;
	.pragma "used_bytes_mask 7";
	ld.global.u32 	%r65, [%rd2];
	bfe.u32 	%r66, %r65, 0, 8;
	cvt.u16.u32 	%rs19, %r66;
	and.b16  	%rs20, %rs19, 255;
	bfe.u32 	%r67, %r65, 8, 8;
	cvt.u16.u32 	%rs21, %r67;
	and.b16  	%rs22, %rs21, 255;
	bfe.u32 	%r68, %r65, 16, 8;
	cvt.u16.u32 	%rs23, %r68;
	and.b16  	%rs24, %rs23, 255;
	cvt.rn.f32.u16 	%f1, %rs20;
	cvt.rn.f32.u16 	%f2, %rs22;
	cvt.rn.f32.u16 	%f3, %rs24;
	mov.b16 	%rs61, 0;
	mov.f32 	%f115, 0f00800000;
	mov.b32 	%r75, 0;
	@%p12 bra 	$L__BB0_8;
	mov.b16 	%rs61, 0;
	mov.f32 	%f115, 0f00800000;
	mov.b32 	%r73, 0;
	mov.u64 	%rd32, %rd21;
	mov.u32 	%r72, %r10;
$L__BB0_7:
	.pragma "nounroll";
	ld.const.f32 	%f13, [%rd32+-48];
	ld.const.f32 	%f14, [%rd32+-44];
	mul.f32 	%f15, %f14, %f2;
	fma.rn.f32 	%f16, %f13, %f1, %f15;
	ld.const.f32 	%f17, [%rd32+-40];
	fma.rn.f32 	%f18, %f17, %f3, %f16;
	setp.gt.f32 	%p13, %f18, %f115;
	cvt.u16.u32 	%rs26, %r73;
	selp.b16 	%rs27, %rs26, %rs61, %p13;
	selp.f32 	%f19, %f18, %f115, %p13;
	ld.const.f32 	%f20, [%rd32+-36];
	ld.const.f32 	%f21, [%rd32+-32];
	mul.f32 	%f22, %f21, %f2;
	fma.rn.f32 	%f23, %f20, %f1, %f22;
	ld.const.f32 	%f24, [%rd32+-28];
	fma.rn.f32 	%f25, %f24, %f3, %f23;
	setp.gt.f32 	%p14, %f25, %f19;
	add.s16 	%rs28, %rs26, 1;
	selp.b16 	%rs29, %rs28, %rs27, %p14;
	selp.f32 	%f26, %f25, %f19, %p14;
	ld.const.f32 	%f27, [%rd32+-24];
	ld.const.f32 	%f28, [%rd32+-20];
	mul.f32 	%f29, %f28, %f2;
	fma.rn.f32 	%f30, %f27, %f1, %f29;
	ld.const.f32 	%f31, [%rd32+-16];
	fma.rn.f32 	%f32, %f31, %f3, %f30;
	setp.gt.f32 	%p15, %f32, %f26;
	add.s16 	%rs30, %rs26, 2;
	selp.b16 	%rs31, %rs30, %rs29, %p15;
	selp.f32 	%f33, %f32, %f26, %p15;
	ld.const.f32 	%f34, [%rd32+-12];
	ld.const.f32 	%f35, [%rd32+-8];
	mul.f32 	%f36, %f35, %f2;
	fma.rn.f32 	%f37, %f34, %f1, %f36;
	ld.const.f32 	%f38, [%rd32+-4];
	fma.rn.f32 	%f39, %f38, %f3, %f37;
	setp.gt.f32 	%p16, %f39, %f33;
	add.s16 	%rs32, %rs26, 3;
	selp.b16 	%rs33, %rs32, %rs31, %p16;
	selp.f32 	%f40, %f39, %f33, %p16;
	ld.const.f32 	%f41, [%rd32];
	ld.const.f32 	%f42, [%rd32+4];
	mul.f32 	%f43, %f42, %f2;
	fma.rn.f32 	%f44, %f41, %f1, %f43;
	ld.const.f32 	%f45, [%rd32+8];
	fma.rn.f32 	%f46, %f45, %f3, %f44;
	setp.gt.f32 	%p17, %f46, %f40;
	add.s16 	%rs34, %rs26, 4;
	selp.b16 	%rs35, %rs34, %rs33, %p17;
	selp.f32 	%f47, %f46, %f40, %p17;
	ld.const.f32 	%f48, [%rd32+12];
	ld.const.f32 	%f49, [%rd32+16];
	mul.f32 	%f50, %f49, %f2;
	fma.rn.f32 	%f51, %f48, %f1, %f50;
	ld.const.f32 	%f52, [%rd32+20];
	fma.rn.f32 	%f53, %f52, %f3, %f51;
	setp.gt.f32 	%p18, %f53, %f47;
	add.s16 	%rs36, %rs26, 5;
	selp.b16 	%rs37, %rs36, %rs35, %p18;
	selp.f32 	%f54, %f53, %f47, %p18;
	ld.const.f32 	%f55, [%rd32+24];
	ld.const.f32 	%f56, [%rd32+28];
	mul.f32 	%f57, %f56, %f2;
	fma.rn.f32 	%f58, %f55, %f1, %f57;
	ld.const.f32 	%f59, [%rd32+32];
	fma.rn.f32 	%f60, %f59, %f3, %f58;
	setp.gt.f32 	%p19, %f60, %f54;
	add.s16 	%rs38, %rs26, 6;
	selp.b16 	%rs39, %rs38, %rs37, %p19;
	selp.f32 	%f61, %f60, %f54, %p19;
	ld.const.f32 	%f62, [%rd32+36];
	ld.const.f32 	%f63, [%rd32+40];
	mul.f32 	%f64, %f63, %f2;
	fma.rn.f32 	%f65, %f62, %f1, %f64;
	ld.const.f32 	%f66, [%rd32+44];
	fma.rn.f32 	%f67, %f66, %f3, %f65;
	setp.gt.f32 	%p20, %f67, %f61;
	add.s16 	%rs40, %rs26, 7;
	selp.b16 	%rs61, %rs40, %rs39, %p20;
	selp.f32 	%f115, %f67, %f61, %p20;
	add.s32 	%r73, %r73, 8;
	add.s32 	%r72, %r72, 8;
	add.s64 	%rd32, %rd32, 96;
	setp.ne.s32 	%p21, %r72, 0;
	mov.u32 	%r75, %r8;
	@%p21 bra 	$L__BB0_7;
$L__BB0_8:
	setp.eq.s32 	%p22, %r5, 0;
	@%p22 bra 	$L__BB0_16;
	setp.lt.u32 	%p23, %r6, 3;
	@%p23 bra 	$L__BB0_11;
	mul.wide.u32 	%rd23, %r75, 12;
	add.s64 	%rd25, %rd30, %rd23;
	ld.const.f32 	%f68, [%rd25];
	ld.const.f32 	%f69, [%rd25+4];
	mul.f32 	%f70, %f69, %f2;
	fma.rn.f32 	%f71, %f68, %f1, %f70;
	ld.const.f32 	%f72, [%rd25+8];
	fma.rn.f32 	%f73, %f72, %f3, %f71;
	setp.gt.f32 	%p24, %f73, %f115;
	cvt.u16.u32 	%rs42, %r75;
	selp.b16 	%rs43, %rs42, %rs61, %p24;
	selp.f32 	%f74, %f73, %f115, %p24;
	ld.const.f32 	%f75, [%rd25+12];
	ld.const.f32 	%f76, [%rd25+16];
	mul.f32 	%f77, %f76, %f2;
	fma.rn.f32 	%f78, %f75, %f1, %f77;
	ld.const.f32 	%f79, [%rd25+20];
	fma.rn.f32 	%f80, %f79, %f3, %f78;
	setp.gt.f32 	%p25, %f80, %f74;
	add.s16 	%rs44, %rs42, 1;
	selp.b16 	%rs45, %rs44, %rs43, %p25;
	selp.f32 	%f81, %f80, %f74, %p25;
	ld.const.f32 	%f82, [%rd25+24];
	ld.const.f32 	%f83, [%rd25+28];
	mul.f32 	%f84, %f83, %f2;
	fma.rn.f32 	%f85, %f82, %f1, %f84;
	ld.const.f32 	%f86, [%rd25+32];
	fma.rn.f32 	%f87, %f86, %f3, %f85;
	setp.gt.f32 	%p26, %f87, %f81;
	add.s16 	%rs46, %rs42, 2;
	selp.b16 	%rs47, %rs46, %rs45, %p26;
	selp.f32 	%f88, %f87, %f81, %p26;
	ld.const.f32 	%f89, [%rd25+36];
	ld.const.f32 	%f90, [%rd25+40];
	mul.f32 	%f91, %f90, %f2;
	fma.rn.f32 	%f92, %f89, %f1, %f91;
	ld.const.f32 	%f93, [%rd25+44];
	fma.rn.f32 	%f94, %f93, %f3, %f92;
	setp.gt.f32 	%p27, %f94, %f88;
	add.s16 	%rs48, %rs42, 3;
	selp.b16 	%rs61, %rs48, %rs47, %p27;
	selp.f32 	%f115, %f94, %f88, %p27;
	add.s32 	%r75, %r75, 4;
$L__BB0_11:
	setp.eq.s32 	%p28, %r7, 0;
	@%p28 bra 	$L__BB0_16;
	setp.eq.s32 	%p29, %r7, 1;
	@%p29 bra 	$L__BB0_14;
	mul.wide.u32 	%rd26, %r75, 12;
	add.s64 	%rd28, %rd30, %rd26;
	ld.const.f32 	%f95, [%rd28];
	ld.const.f32 	%f96, [%rd28+4];
	mul.f32 	%f97, %f96, %f2;
	fma.rn.f32 	%f98, %f95, %f1, %f97;
	ld.const.f32 	%f99, [%rd28+8];
	fma.rn.f32 	%f100, %f99, %f3, %f98;
	setp.gt.f32 	%p30, %f100, %f115;
	cvt.u16.u32 	%rs50, %r75;
	selp.b16 	%rs51, %rs50, %rs61, %p30;
	selp.f32 	%f101, %f100, %f115, %p30;
	ld.const.f32 	%f102, [%rd28+12];
	ld.const.f32 	%f103, [%rd28+16];
	mul.f32 	%f104, %f103, %f2;
	fma.rn.f32 	%f105, %f102, %f1, %f104;
	ld.const.f32 	%f106, [%rd28+20];
	fma.rn.f32 	%f107, %f106, %f3, %f105;
	setp.gt.f32 	%p31, %f107, %f101;
	add.s16 	%rs52, %rs50, 1;
	selp.b16 	%rs61, %rs52, %rs51, %p31;
	selp.f32 	%f115, %f107, %f101, %p31;
	add.s32 	%r75, %r75, 2;
$L__BB0_14:
	setp.eq.s32 	%p32, %r9, 0;
	@%p32 bra 	$L__BB0_16;
	mul.wide.u32 	%rd29, %r75, 12;
	add.s64 	%rd31, %rd30, %rd29;
	ld.const.f32 	%f108, [%rd31];
	ld.const.f32 	%f109, [%rd31+4];
	mul.f32 	%f110, %f109, %f2;
	fma.rn.f32 	%f111, %f108, %f1, %f110;
	ld.const.f32 	%f112, [%rd31+8];
	fma.rn.f32 	%f113, %f112, %f3, %f111;
	setp.gt.f32 	%p33, %f113, %f115;
	cvt.u16.u32 	%rs53, %r75;
	selp.b16 	%rs61, %rs53, %rs61, %p33;
$L__BB0_16:
	st.global.u8 	[%rd2+3], %rs61;
	add.s32 	%r71, %r71, %r4;
	setp.lt.s32 	%p34, %r71, %r38;
	@%p34 bra 	$L__BB0_5;
	bra.uni 	$L__BB0_4;
$L__BB0_17:
	add.s32 	%r24, %r2, %r4;
	max.s32 	%r48, %r38, %r24;
	setp.lt.s32 	%p3, %r24, %r38;
	selp.u32 	%r49, 1, 0, %p3;
	add.s32 	%r50, %r24, %r49;
	sub.s32 	%r51, %r48, %r50;
	div.u32 	%r52, %r51, %r4;
	add.s32 	%r25, %r52, %r49;
	and.b32  	%r26, %r25, 3;
	mul.lo.s32 	%r27, %r2, %r37;
	mul.lo.s32 	%r28, %r24, %r37;
	add.s32 	%r29, %r24, %r4;
	mul.lo.s32 	%r30, %r29, %r37;
	add.s32 	%r31, %r29, %r4;
$L__BB0_18:
	setp.ge.s32 	%p4, %r2, %r38;
	@%p4 bra 	$L__BB0_25;
	setp.eq.s32 	%p5, %r26, 3;
	mov.u32 	%r78, %r2;
	@%p5 bra 	$L__BB0_23;
	setp.eq.s32 	%p6, %r26, 0;
	add.s32 	%r53, %r27, %r70;
	mul.wide.s32 	%rd6, %r53, 4;
	add.s64 	%rd7, %rd1, %rd6;
	mov.b16 	%rs13, 0;
	st.global.u8 	[%rd7+3], %rs13;
	mov.u32 	%r78, %r24;
	@%p6 bra 	$L__BB0_23;
	setp.eq.s32 	%p7, %r26, 1;
	add.s32 	%r54, %r28, %r70;
	mul.wide.s32 	%rd8, %r54, 4;
	add.s64 	%rd9, %rd1, %rd8;
	mov.b16 	%rs14, 0;
	st.global.u8 	[%rd9+3], %rs14;
	mov.u32 	%r78, %r29;
	@%p7 bra 	$L__BB0_23;
	add.s32 	%r55, %r30, %r70;
	mul.wide.s32 	%rd10, %r55, 4;
	add.s64 	%rd11, %rd1, %rd10;
	mov.b16 	%rs15, 0;
	st.global.u8 	[%rd11+3], %rs15;
	mov.u32 	%r78, %r31;
$L__BB0_23:
	setp.lt.u32 	%p8, %r25, 3;
	@%p8 bra 	$L__BB0_25;
$L__BB0_24:
	mad.lo.s32 	%r56, %r78, %r37, %r70;
	mul.wide.s32 	%rd12, %r56, 4;
	add.s64 	%rd13, %rd1, %rd12;
	mov.b16 	%rs16, 0;
	st.global.u8 	[%rd13+3], %rs16;
	add.s32 	%r57, %r78, %r4;
	mad.lo.s32 	%r58, %r57, %r37, %r70;
	mul.wide.s32 	%rd14, %r58, 4;
	add.s64 	%rd15, %rd1, %rd14;
	st.global.u8 	[%rd15+3], %rs16;
	add.s32 	%r59, %r57, %r4;
	mad.lo.s32 	%r60, %r59, %r37, %r70;
	mul.wide.s32 	%rd16, %r60, 4;
	add.s64 	%rd17, %rd1, %rd16;
	st.global.u8 	[%rd17+3], %rs16;
	add.s32 	%r61, %r59, %r4;
	mad.lo.s32 	%r62, %r61, %r37, %r70;
	mul.wide.s32 	%rd18, %r62, 4;
	add.s64 	%rd19, %rd1, %rd18;
	st.global.u8 	[%rd19+3], %rs16;
	add.s32 	%r78, %r61, %r4;
	setp.lt.s32 	%p9, %r78, %r38;
	@%p9 bra 	$L__BB0_24;
$L__BB0_25:
	add.s32 	%r70, %r70, %r3;
	setp.lt.s32 	%p10, %r70, %r37;
	@%p10 bra 	$L__BB0_18;
$L__BB0_26:
	ret;

}


// ===== COMPILED SASS (sm_100) =====

	.target	sm_100

	.elftype	@"ET_EXEC"


//--------------------- .note.nv.tkinfo           --------------------------
	.section	.note.nv.tkinfo,"",@"SHT_NOTE"
	.sectionflags	@"SHF_NOTE_NV_TKINFO"
	.tkinfo
        /*0018*/ 	.word	0x00000002
        /*0030*/ 	.string	""
        /*0030*/ 	.string	"ptxas"
        /*0030*/ 	.string	"Cuda compilation tools, release 13.0, V13.0.88"
        /*0030*/ 	.string	"Build cuda_13.0.r13.0/compiler.36424714_0"
        /*0030*/ 	.string	"-arch sm_100 -m 64 "



//--------------------- .note.nv.cuinfo           --------------------------
	.section	.note.nv.cuinfo,"",@"SHT_NOTE"
	.sectionflags	@"SHF_NOTE_NV_CUINFO"
        /*0018*/ 	.short	0x0002
        /*001a*/ 	.short	0x0064
        /*001c*/ 	.short	0x0082
	.zero		2


//--------------------- .nv.info                  --------------------------
	.section	.nv.info,"",@"SHT_CUDA_INFO"
	.align	4


	//----- nvinfo : EIATTR_REGCOUNT
	.align		4
        /*0000*/ 	.byte	0x04, 0x2f
        /*0002*/ 	.short	(.L_2 - .L_1)
	.align		4
.L_1:
        /*0004*/ 	.word	index@(_Z6kernelP6uchar4iii)
        /*0008*/ 	.word	0x00000020


	//----- nvinfo : EIATTR_FRAME_SIZE
	.align		4
.L_2:
        /*000c*/ 	.byte	0x04, 0x11
        /*000e*/ 	.short	(.L_4 - .L_3)
	.align		4
.L_3:
        /*0010*/ 	.word	index@(_Z6kernelP6uchar4iii)
        /*0014*/ 	.word	0x00000000


	//----- nvinfo : EIATTR_MIN_STACK_SIZE
	.align		4
.L_4:
        /*0018*/ 	.byte	0x04, 0x12
        /*001a*/ 	.short	(.L_6 - .L_5)
	.align		4
.L_5:
        /*001c*/ 	.word	index@(_Z6kernelP6uchar4iii)
        /*0020*/ 	.word	0x00000000
.L_6:


//--------------------- .nv.compat                --------------------------
	.section	.nv.compat,"",@"SHT_CUDA_COMPAT_INFO"
	.align	4
        /*0000*/ 	.byte	0x02, 0x09, 0x00, 0x00, 0x02, 0x02, 0x01, 0x00, 0x02, 0x05, 0x05, 0x00, 0x03, 0x07, 0x01, 0x01
        /*0010*/ 	.byte	0x02, 0x03, 0x00, 0x00, 0x02, 0x06, 0x01, 0x00, 0x04, 0x0b, 0x08, 0x00, 0x09, 0x00, 0x00, 0x00
        /*0020*/ 	.byte	0x00, 0x00, 0x00, 0x00


//--------------------- .nv.info._Z6kernelP6uchar4iii --------------------------
	.section	.nv.info._Z6kernelP6uchar4iii,"",@"SHT_CUDA_INFO"
	.sectionflags	@""
	.align	4


	//----- nvinfo : EIATTR_CUDA_API_VERSION
	.align		4
        /*0000*/ 	.byte	0x04, 0x37
        /*0002*/ 	.short	(.L_8 - .L_7)
.L_7:
        /*0004*/ 	.word	0x00000082


	//----- nvinfo : EIATTR_KPARAM_INFO
	.align		4
.L_8:
        /*0008*/ 	.byte	0x04, 0x17
        /*000a*/ 	.short	(.L_10 - .L_9)
.L_9:
        /*000c*/ 	.word	0x00000000
        /*0010*/ 	.short	0x0003
        /*0012*/ 	.short	0x0010
        /*0014*/ 	.byte	0x00, 0xf0, 0x11, 0x00


	//----- nvinfo : EIATTR_KPARAM_INFO
	.align		4
.L_10:
        /*0018*/ 	.byte	0x04, 0x17
        /*001a*/ 	.short	(.L_12 - .L_11)
.L_11:
        /*001c*/ 	.word	0x00000000
        /*0020*/ 	.short	0x0002
        /*0022*/ 	.short	0x000c
        /*0024*/ 	.byte	0x00, 0xf0, 0x11, 0x00


	//----- nvinfo : EIATTR_KPARAM_INFO
	.align		4
.L_12:
        /*0028*/ 	.byte	0x04, 0x17
        /*002a*/ 	.short	(.L_14 - .L_13)
.L_13:
        /*002c*/ 	.word	0x00000000
        /*0030*/ 	.short	0x0001
        /*0032*/ 	.short	0x0008
        /*0034*/ 	.byte	0x00, 0xf0, 0x11, 0x00


	//----- nvinfo : EIATTR_KPARAM_INFO
	.align		4
.L_14:
        /*0038*/ 	.byte	0x04, 0x17
        /*003a*/ 	.short	(.L_16 - .L_15)
.L_15:
        /*003c*/ 	.word	0x00000000
        /*0040*/ 	.short	0x0000
        /*0042*/ 	.short	0x0000
        /*0044*/ 	.byte	0x00, 0xf5, 0x21, 0x00


	//----- nvinfo : EIATTR_SPARSE_MMA_MASK
	.align		4
.L_16:
        /*0048*/ 	.byte	0x03, 0x50
        /*004a*/ 	.short	0x0000


	//----- nvinfo : EIATTR_MAXREG_COUNT
	.align		4
        /*004c*/ 	.byte	0x03, 0x1b
        /*004e*/ 	.short	0x00ff


	//----- nvinfo : EIATTR_MERCURY_ISA_VERSION
	.align		4
        /*0050*/ 	.byte	0x03, 0x5f
        /*0052*/ 	.short	0x0101


	//----- nvinfo : EIATTR_UNUSED_LOAD_BYTE_OFFSET
	.align		4
        /*0054*/ 	.byte	0x04, 0x44
        /*0056*/ 	.short	(.L_18 - .L_17)


	//   ....[0]....
.L_17:
        /*0058*/ 	.word	0x00000240
        /*005c*/ 	.word	0x00000007


	//----- nvinfo : EIATTR_VRC_CTA_INIT_COUNT
	.align		4
.L_18:
        /*0060*/ 	.byte	0x02, 0x4a
	.zero		1
	.zero		1


	//----- nvinfo : EIATTR_EXIT_INSTR_OFFSETS
	.align		4
        /*0064*/ 	.byte	0x04, 0x1c
        /*0066*/ 	.short	(.L_20 - .L_19)


	//   ....[0]....
.L_19:
        /*0068*/ 	.word	0x000000f0


	//   ....[1]....
        /*006c*/ 	.word	0x00000c20


	//   ....[2]....
        /*0070*/ 	.word	0x00001140


	//----- nvinfo : EIATTR_CRS_STACK_SIZE
	.align		4
.L_20:
        /*0074*/ 	.byte	0x04, 0x1e
        /*0076*/ 	.short	(.L_22 - .L_21)
.L_21:
        /*0078*/ 	.word	0x00000000


	//----- nvinfo : EIATTR_CBANK_PARAM_SIZE
	.align		4
.L_22:
        /*007c*/ 	.byte	0x03, 0x19
        /*007e*/ 	.short	0x0014


	//----- nvinfo : EIATTR_PARAM_CBANK
	.align		4
        /*0080*/ 	.byte	0x04, 0x0a
        /*0082*/ 	.short	(.L_24 - .L_23)
	.align		4
.L_23:
        /*0084*/ 	.word	index@(.nv.constant0._Z6kernelP6uchar4iii)
        /*0088*/ 	.short	0x0380
        /*008a*/ 	.short	0x0014


	//----- nvinfo : EIATTR_SW_WAR
	.align		4
.L_24:
        /*008c*/ 	.byte	0x04, 0x36
        /*008e*/ 	.short	(.L_26 - .L_25)
.L_25:
        /*0090*/ 	.word	0x00000008
.L_26:


//--------------------- .nv.callgraph             --------------------------
	.section	.nv.callgraph,"",@"SHT_CUDA_CALLGRAPH"
	.align	4
	.sectionentsize	8
	.align		4
        /*0000*/ 	.word	0x00000000
	.align		4
        /*0004*/ 	.word	0xffffffff
	.align		4
        /*0008*/ 	.word	0x00000000
	.align		4
        /*000c*/ 	.word	0xfffffffe
	.align		4
        /*0010*/ 	.word	0x00000000
	.align		4
        /*0014*/ 	.word	0xfffffffd
	.align		4
        /*0018*/ 	.word	0x00000000
	.align		4
        /*001c*/ 	.word	0xfffffffc


//--------------------- .nv.constant3             --------------------------
	.section	.nv.constant3,"a",@progbits
	.align	4
.nv.constant3:
	.type		NormalizedMeanClassPixelGPU,@object
	.size		NormalizedMeanClassPixelGPU,(.L_0 - NormalizedMeanClassPixelGPU)
NormalizedMeanClassPixelGPU:
	.zero		384
.L_0:


//--------------------- .text._Z6kernelP6uchar4iii --------------------------
	.section	.text._Z6kernelP6uchar4iii,"ax",@progbits
	.align	128
        .global         _Z6kernelP6uchar4iii
        .type           _Z6kernelP6uchar4iii,@function
        .size           _Z6kernelP6uchar4iii,(.L_x_17 - _Z6kernelP6uchar4iii)
        .other          _Z6kernelP6uchar4iii,@"STO_CUDA_ENTRY STV_DEFAULT"
_Z6kernelP6uchar4iii:
.text._Z6kernelP6uchar4iii:
[----:B------:R-:W-:Y:S01]  /*0000*/  LDC R1, c[0x0][0x37c] ;  /* 0x0000df00ff017b82 */ /* 0x000fe20000000800 */
[----:B------:R-:W0:Y:S01]  /*0010*/  S2R R0, SR_CTAID.X ;  /* 0x0000000000007919 */ /* 0x000e220000002500 */
[----:B------:R-:W0:Y:S01]  /*0020*/  LDCU UR4, c[0x0][0x370] ;  /* 0x00006e00ff0477ac */ /* 0x000e220008000800 */
[----:B------:R-:W0:Y:S01]  /*0030*/  S2R R3, SR_TID.X ;  /* 0x0000000000037919 */ /* 0x000e220000002100 */
[----:B------:R-:W1:Y:S01]  /*0040*/  LDCU UR8, c[0x0][0x388] ;  /* 0x00007100ff0877ac */ /* 0x000e620008000800 */
[----:B------:R-:W2:Y:S01]  /*0050*/  S2R R9, SR_CTAID.Y ;  /* 0x0000000000097919 */ /* 0x000ea20000002600 */
[----:B------:R-:W2:Y:S01]  /*0060*/  LDCU UR5, c[0x0][0x374] ;  /* 0x00006e80ff0577ac */ /* 0x000ea20008000800 */
[----:B------:R-:W2:Y:S01]  /*0070*/  S2R R2, SR_TID.Y ;  /* 0x0000000000027919 */ /* 0x000ea20000002200 */
[----:B------:R-:W3:Y:S01]  /*0080*/  LDCU UR6, c[0x0][0x360] ;  /* 0x00006c00ff0677ac */ /* 0x000ee20008000800 */
[----:B------:R-:W4:Y:S01]  /*0090*/  LDCU UR7, c[0x0][0x364] ;  /* 0x00006c80ff0777ac */ /* 0x000f220008000800 */
[----:B0-----:R-:W-:Y:S01]  /*00a0*/  IMAD R0, R0, UR4, R3 ;  /* 0x0000000400007c24 */ /* 0x001fe2000f8e0203 */
[----:B---3--:R-:W-:-:S04]  /*00b0*/  UIMAD UR4, UR4, UR6, URZ ;  /* 0x00000006040472a4 */ /* 0x008fc8000f8e02ff */
[----:B-1----:R-:W-:Y:S01]  /*00c0*/  ISETP.GE.AND P0, PT, R0, UR8, PT ;  /* 0x0000000800007c0c */ /* 0x002fe2000bf06270 */
[----:B--2---:R-:W-:Y:S01]  /*00d0*/  IMAD R9, R9, UR5, R2 ;  /* 0x0000000509097c24 */ /* 0x004fe2000f8e0202 */
[----:B----4-:R-:W-:-:S11]  /*00e0*/  UIMAD UR5, UR5, UR7, URZ ;  /* 0x00000007050572a4 */ /* 0x010fd6000f8e02ff */
[----:B------:R-:W-:Y:S05]  /*00f0*/  @P0 EXIT ;  /* 0x000000000000094d */ /* 0x000fea0003800000 */
[----:B------:R-:W0:Y:S01]  /*0100*/  LDCU UR6, c[0x0][0x390] ;  /* 0x00007200ff0677ac */ /* 0x000e220008000800 */
[----:B------:R-:W1:Y:S01]  /*0110*/  LDCU.64 UR10, c[0x0][0x358] ;  /* 0x00006b00ff0a77ac */ /* 0x000e620008000a00 */
[----:B0-----:R-:W-:-:S09]  /*0120*/  UISETP.GE.AND UP0, UPT, UR6, 0x1, UPT ;  /* 0x000000010600788c */ /* 0x001fd2000bf06270 */
[----:B-1----:R-:W-:Y:S05]  /*0130*/  BRA.U !UP0, `(.L_x_0) ;  /* 0x0000000908bc7547 */ /* 0x002fea000b800000 */
[----:B------:R-:W-:Y:S02]  /*0140*/  ULOP3.LUT UR7, UR6, 0x7, URZ, 0xc0, !UPT ;  /* 0x0000000706077892 */ /* 0x000fe4000f8ec0ff */
[----:B------:R-:W-:Y:S02]  /*0150*/  ULOP3.LUT UR9, UR6, 0x7ffffff8, URZ, 0xc0, !UPT ;  /* 0x7ffffff806097892 */ /* 0x000fe4000f8ec0ff */
[----:B------:R-:W-:Y:S02]  /*0160*/  UIADD3 UR8, UPT, UPT, UR7, -0x1, URZ ;  /* 0xffffffff07087890 */ /* 0x000fe4000fffe0ff */
[----:B------:R-:W-:Y:S02]  /*0170*/  ULOP3.LUT UR6, UR6, 0x3, URZ, 0xc0, !UPT ;  /* 0x0000000306067892 */ /* 0x000fe4000f8ec0ff */
[----:B------:R-:W-:Y:S02]  /*0180*/  UIADD3 UR12, UPT, UPT, -UR9, URZ, URZ ;  /* 0x000000ff090c7290 */ /* 0x000fe4000fffe1ff */
[----:B------:R-:W-:-:S11]  /*0190*/  UISETP.GE.U32.AND UP0, UPT, UR8, 0x3, UPT ;  /* 0x000000030800788c */ /* 0x000fd6000bf06070 */
.L_x_9:
[----:B0-----:R-:W0:Y:S01]  /*01a0*/  LDCU UR8, c[0x0][0x38c] ;  /* 0x00007180ff0877ac */ /* 0x001e220008000800 */
[----:B------:R-:W-:Y:S01]  /*01b0*/  BSSY.RECONVERGENT B0, `(.L_x_1) ;  /* 0x00000a2000007945 */ /* 0x000fe20003800200 */
[----:B0-----:R-:W-:-:S13]  /*01c0*/  ISETP.GE.AND P0, PT, R9, UR8, PT ;  /* 0x0000000809007c0c */ /* 0x001fda000bf06270 */
[----:B------:R-:W-:Y:S05]  /*01d0*/  @P0 BRA `(.L_x_2) ;  /* 0x00000008007c0947 */ /* 0x000fea0003800000 */
[----:B------:R-:W-:-:S07]  /*01e0*/  MOV R3, R9 ;  /* 0x0000000900037202 */ /* 0x000fce0000000f00 */
.L_x_8:
[----:B0-----:R-:W0:Y:S01]  /*01f0*/  LDC.64 R26, c[0x0][0x380] ;  /* 0x0000e000ff1a7b82 */ /* 0x001e220000000a00 */
[----:B------:R-:W1:Y:S07]  /*0200*/  LDCU.64 UR14, c[0x0][0x388] ;  /* 0x00007100ff0e77ac */ /* 0x000e6e0008000a00 */
[----:B------:R-:W2:Y:S01]  /*0210*/  LDC R2, c[0x0][0x390] ;  /* 0x0000e400ff027b82 */ /* 0x000ea20000000800 */
[----:B-1----:R-:W-:-:S04]  /*0220*/  IMAD R5, R3, UR14, R0 ;  /* 0x0000000e03057c24 */ /* 0x002fc8000f8e0200 */
[----:B0-----:R-:W-:-:S05]  /*0230*/  IMAD.WIDE R26, R5, 0x4, R26 ;  /* 0x00000004051a7825 */ /* 0x001fca00078e021a */
[----:B------:R-:W3:Y:S01]  /*0240*/  LDG.E R4, desc[UR10][R26.64] ;  /* 0x0000000a1a047981 */ /* 0x000ee2000c1e1900 */
[----:B------:R-:W-:Y:S02]  /*0250*/  VIADD R3, R3, UR5 ;  /* 0x0000000503037c36 */ /* 0x000fe40008000000 */
[----:B------:R-:W-:Y:S01]  /*0260*/  HFMA2 R8, -RZ, RZ, 7.62939453125e-06, 0 ;  /* 0x00800000ff087431 */ /* 0x000fe200000001ff */
[----:B--2---:R-:W-:Y:S01]  /*0270*/  ISETP.GE.U32.AND P1, PT, R2, 0x8, PT ;  /* 0x000000080200780c */ /* 0x004fe20003f26070 */
[----:B------:R-:W-:Y:S01]  /*0280*/  IMAD.MOV.U32 R22, RZ, RZ, RZ ;  /* 0x000000ffff167224 */ /* 0x000fe200078e00ff */
[----:B------:R-:W-:Y:S02]  /*0290*/  PRMT R5, RZ, 0x7610, R5 ;  /* 0x00007610ff057816 */ /* 0x000fe40000000005 */
[----:B------:R-:W-:Y:S02]  /*02a0*/  ISETP.GE.AND P0, PT, R3, UR15, PT ;  /* 0x0000000f03007c0c */ /* 0x000fe4000bf06270 */
[----:B---3--:R-:W-:-:S02]  /*02b0*/  PRMT R7, R4, 0x7770, RZ ;  /* 0x0000777004077816 */ /* 0x008fc400000000ff */
[C---:B------:R-:W-:Y:S02]  /*02c0*/  PRMT R6, R4.reuse, 0x7771, RZ ;  /* 0x0000777104067816 */ /* 0x040fe400000000ff */
[----:B------:R-:W-:Y:S02]  /*02d0*/  PRMT R4, R4, 0x7772, RZ ;  /* 0x0000777204047816 */ /* 0x000fe400000000ff */
[----:B------:R-:W-:Y:S02]  /*02e0*/  I2FP.F32.U32 R7, R7 ;  /* 0x0000000700077245 */ /* 0x000fe40000201000 */
[----:B------:R-:W-:Y:S02]  /*02f0*/  I2FP.F32.U32 R6, R6 ;  /* 0x0000000600067245 */ /* 0x000fe40000201000 */
[----:B------:R-:W-:Y:S01]  /*0300*/  I2FP.F32.U32 R4, R4 ;  /* 0x0000000400047245 */ /* 0x000fe20000201000 */
[----:B------:R-:W-:Y:S06]  /*0310*/  @!P1 BRA `(.L_x_3) ;  /* 0x00000004001c9947 */ /* 0x000fec0003800000 */
[----:B------:R-:W-:Y:S01]  /*0320*/  PRMT R5, RZ, 0x7610, R5 ;  /* 0x00007610ff057816 */ /* 0x000fe20000000005 */
[----:B------:R-:W-:Y:S01]  /*0330*/  IMAD.MOV.U32 R24, RZ, RZ, RZ ;  /* 0x000000ffff187224 */ /* 0x000fe200078e00ff */
[----:B------:R-:W-:Y:S01]  /*0340*/  MOV R8, 0x800000 ;  /* 0x0080000000087802 */ /* 0x000fe20000000f00 */
[----:B------:R-:W-:Y:S01]  /*0350*/  IMAD.U32 R23, RZ, RZ, UR12 ;  /* 0x0000000cff177e24 */ /* 0x000fe2000f8e00ff */
[----:B------:R-:W-:-:S07]  /*0360*/  MOV R22, 0x30 ;  /* 0x0000003000167802 */ /* 0x000fce0000000f00 */
.L_x_4:
[----:B------:R-:W0:Y:S01]  /*0370*/  LDC.64 R10, c[0x3][R22+-0x30] ;  /* 0x00fff400160a7b82 */ /* 0x000e220000000a00 */
[----:B------:R-:W-:-:S07]  /*0380*/  VIADD R23, R23, 0x8 ;  /* 0x0000000817177836 */ /* 0x000fce0000000000 */
[----:B------:R-:W1:Y:S08]  /*0390*/  LDC.64 R12, c[0x3][R22+-0x20] ;  /* 0x00fff800160c7b82 */ /* 0x000e700000000a00 */
[----:B------:R-:W2:Y:S08]  /*03a0*/  LDC.64 R14, c[0x3][R22+-0x28] ;  /* 0x00fff600160e7b82 */ /* 0x000eb00000000a00 */
[----:B------:R-:W3:Y:S01]  /*03b0*/  LDC.64 R16, c[0x3][R22+-0x18] ;  /* 0x00fffa0016107b82 */ /* 0x000ee20000000a00 */
[----:B0-----:R-:W-:-:S04]  /*03c0*/  FMUL R28, R6, R11 ;  /* 0x0000000b061c7220 */ /* 0x001fc80000400000 */
[----:B------:R-:W-:-:S03]  /*03d0*/  FFMA R29, R7, R10, R28 ;  /* 0x0000000a071d7223 */ /* 0x000fc6000000001c */
[----:B------:R-:W0:Y:S01]  /*03e0*/  LDC.64 R18, c[0x3][R22+-0x8] ;  /* 0x00fffe0016127b82 */ /* 0x000e220000000a00 */
[----:B-1----:R-:W-:-:S07]  /*03f0*/  FMUL R12, R6, R12 ;  /* 0x0000000c060c7220 */ /* 0x002fce0000400000 */
[----:B------:R-:W1:Y:S01]  /*0400*/  LDC.64 R20, c[0x3][R22+-0x10] ;  /* 0x00fffc0016147b82 */ /* 0x000e620000000a00 */
[----:B--2---:R-:W-:Y:S01]  /*0410*/  FFMA R12, R7, R15, R12 ;  /* 0x0000000f070c7223 */ /* 0x004fe2000000000c */
[----:B------:R-:W-:-:S03]  /*0420*/  FFMA R29, R4, R14, R29 ;  /* 0x0000000e041d7223 */ /* 0x000fc6000000001d */
[----:B------:R-:W-:Y:S02]  /*0430*/  FFMA R25, R4, R13, R12 ;  /* 0x0000000d04197223 */ /* 0x000fe4000000000c */
[CC--:B------:R-:W-:Y:S01]  /*0440*/  FSETP.GT.AND P5, PT, R29.reuse, R8.reuse, PT ;  /* 0x000000081d00720b */ /* 0x0c0fe20003fa4000 */
[----:B------:R-:W2:Y:S01]  /*0450*/  LDC.64 R10, c[0x3][R22] ;  /* 0x00c00000160a7b82 */ /* 0x000ea20000000a00 */
[----:B---3--:R-:W-:Y:S02]  /*0460*/  FMUL R12, R6, R17 ;  /* 0x00000011060c7220 */ /* 0x008fe40000400000 */
[----:B------:R-:W-:Y:S02]  /*0470*/  FSEL R8, R29, R8, P5 ;  /* 0x000000081d087208 */ /* 0x000fe40002800000 */
[----:B------:R-:W-:Y:S01]  /*0480*/  FFMA R17, R7, R16, R12 ;  /* 0x0000001007117223 */ /* 0x000fe2000000000c */
[----:B------:R-:W-:Y:S02]  /*0490*/  SEL R5, R24, R5, P5 ;  /* 0x0000000518057207 */ /* 0x000fe40002800000 */
[----:B------:R-:W3:Y:S01]  /*04a0*/  LDC.64 R12, c[0x3][R22+0x8] ;  /* 0x00c00200160c7b82 */ /* 0x000ee20000000a00 */
[----:B0-----:R-:W-:Y:S01]  /*04b0*/  FMUL R18, R6, R18 ;  /* 0x0000001206127220 */ /* 0x001fe20000400000 */
[----:B------:R-:W-:-:S04]  /*04c0*/  FSETP.GT.AND P6, PT, R25, R8, PT ;  /* 0x000000081900720b */ /* 0x000fc80003fc4000 */
[----:B------:R-:W-:Y:S02]  /*04d0*/  FSEL R25, R25, R8, P6 ;  /* 0x0000000819197208 */ /* 0x000fe40003000000 */
[----:B------:R-:W0:Y:S01]  /*04e0*/  LDC.64 R14, c[0x3][R22+0x10] ;  /* 0x00c00400160e7b82 */ /* 0x000e220000000a00 */
[----:B-1----:R-:W-:Y:S01]  /*04f0*/  FFMA R18, R7, R21, R18 ;  /* 0x0000001507127223 */ /* 0x002fe20000000012 */
[----:B------:R-:W-:-:S03]  /*0500*/  FFMA R20, R4, R20, R17 ;  /* 0x0000001404147223 */ /* 0x000fc60000000011 */
[----:B------:R-:W-:Y:S02]  /*0510*/  FFMA R8, R4, R19, R18 ;  /* 0x0000001304087223 */ /* 0x000fe40000000012 */
[----:B------:R-:W-:Y:S01]  /*0520*/  FSETP.GT.AND P4, PT, R20, R25, PT ;  /* 0x000000191400720b */ /* 0x000fe20003f84000 */
[----:B------:R-:W1:Y:S01]  /*0530*/  LDC.64 R16, c[0x3][R22+0x18] ;  /* 0x00c0060016107b82 */ /* 0x000e620000000a00 */
[----:B--2---:R-:W-:Y:S01]  /*0540*/  FMUL R18, R6, R11 ;  /* 0x0000000b06127220 */ /* 0x004fe20000400000 */
[----:B------:R-:W-:Y:S02]  /*0550*/  @P6 IADD3 R5, PT, PT, R24, 0x1, RZ ;  /* 0x0000000118056810 */ /* 0x000fe40007ffe0ff */
[----:B------:R-:W-:Y:S01]  /*0560*/  FSEL R25, R20, R25, P4 ;  /* 0x0000001914197208 */ /* 0x000fe20002000000 */
[----:B------:R-:W-:-:S03]  /*0570*/  FFMA R21, R7, R10, R18 ;  /* 0x0000000a07157223 */ /* 0x000fc60000000012 */
[----:B------:R2:W4:Y:S01]  /*0580*/  LDC.64 R10, c[0x3][R22+0x20] ;  /* 0x00c00800160a7b82 */ /* 0x0005220000000a00 */
[-C--:B------:R-:W-:Y:S01]  /*0590*/  FSETP.GT.AND P3, PT, R8, R25.reuse, PT ;  /* 0x000000190800720b */ /* 0x080fe20003f64000 */
[----:B---3--:R-:W-:Y:S02]  /*05a0*/  FFMA R21, R4, R12, R21 ;  /* 0x0000000c04157223 */ /* 0x008fe40000000015 */
[----:B------:R-:W-:Y:S01]  /*05b0*/  @P4 VIADD R5, R24, 0x2 ;  /* 0x0000000218054836 */ /* 0x000fe20000000000 */
[----:B------:R-:W-:-:S03]  /*05c0*/  FSEL R8, R8, R25, P3 ;  /* 0x0000001908087208 */ /* 0x000fc60001800000 */
[----:B------:R2:W3:Y:S01]  /*05d0*/  LDC.64 R18, c[0x3][R22+0x28] ;  /* 0x00c00a0016127b82 */ /* 0x0004e20000000a00 */
[----:B0-----:R-:W-:Y:S01]  /*05e0*/  FMUL R14, R6, R14 ;  /* 0x0000000e060e7220 */ /* 0x001fe20000400000 */
[----:B------:R-:W-:-:S03]  /*05f0*/  FSETP.GT.AND P1, PT, R21, R8, PT ;  /* 0x000000081500720b */ /* 0x000fc60003f24000 */
[----:B------:R-:W-:Y:S01]  /*0600*/  FFMA R13, R7, R13, R14 ;  /* 0x0000000d070d7223 */ /* 0x000fe2000000000e */
[----:B------:R-:W-:Y:S01]  /*0610*/  FSEL R8, R21, R8, P1 ;  /* 0x0000000815087208 */ /* 0x000fe20000800000 */
[----:B-1----:R-:W-:Y:S02]  /*0620*/  FMUL R12, R6, R17 ;  /* 0x00000011060c7220 */ /* 0x002fe40000400000 */
[----:B------:R-:W-:Y:S01]  /*0630*/  FFMA R13, R4, R15, R13 ;  /* 0x0000000f040d7223 */ /* 0x000fe2000000000d */
[----:B------:R-:W-:Y:S01]  /*0640*/  @P3 IADD3 R5, PT, PT, R24, 0x3, RZ ;  /* 0x0000000318053810 */ /* 0x000fe20007ffe0ff */
[----:B------:R-:W-:Y:S01]  /*0650*/  FFMA R15, R7, R16, R12 ;  /* 0x00000010070f7223 */ /* 0x000fe2000000000c */
[----:B--2---:R-:W-:Y:S02]  /*0660*/  IADD3 R22, PT, PT, R22, 0x60, RZ ;  /* 0x0000006016167810 */ /* 0x004fe40007ffe0ff */
[----:B------:R-:W-:Y:S01]  /*0670*/  FSETP.GT.AND P2, PT, R13, R8, PT ;  /* 0x000000080d00720b */ /* 0x000fe20003f44000 */
[----:B----4-:R-:W-:Y:S01]  /*0680*/  FFMA R15, R4, R10, R15 ;  /* 0x0000000a040f7223 */ /* 0x010fe2000000000f */
[----:B------:R-:W-:Y:S01]  /*0690*/  @P1 VIADD R5, R24, 0x4 ;  /* 0x0000000418051836 */ /* 0x000fe20000000000 */
[----:B------:R-:W-:-:S02]  /*06a0*/  ISETP.NE.AND P1, PT, R23, RZ, PT ;  /* 0x000000ff1700720c */ /* 0x000fc40003f25270 */
[----:B------:R-:W-:Y:S01]  /*06b0*/  FSEL R8, R13, R8, P2 ;  /* 0x000000080d087208 */ /* 0x000fe20001000000 */
[----:B---3--:R-:W-:-:S03]  /*06c0*/  FMUL R18, R6, R18 ;  /* 0x0000001206127220 */ /* 0x008fc60000400000 */
[----:B------:R-:W-:Y:S01]  /*06d0*/  FSETP.GT.AND P5, PT, R15, R8, PT ;  /* 0x000000080f00720b */ /* 0x000fe20003fa4000 */
[----:B------:R-:W-:-:S03]  /*06e0*/  FFMA R11, R7, R11, R18 ;  /* 0x0000000b070b7223 */ /* 0x000fc60000000012 */
[----:B------:R-:W-:Y:S02]  /*06f0*/  FSEL R8, R15, R8, P5 ;  /* 0x000000080f087208 */ /* 0x000fe40002800000 */
[----:B------:R-:W-:Y:S01]  /*0700*/  @P2 IADD3 R5, PT, PT, R24, 0x5, RZ ;  /* 0x0000000518052810 */ /* 0x000fe20007ffe0ff */
[----:B------:R-:W-:-:S05]  /*0710*/  FFMA R11, R4, R19, R11 ;  /* 0x00000013040b7223 */ /* 0x000fca000000000b */
[CC--:B------:R-:W-:Y:S02]  /*0720*/  FSETP.GT.AND P3, PT, R11.reuse, R8.reuse, PT ;  /* 0x000000080b00720b */ /* 0x0c0fe40003f64000 */
[----:B------:R-:W-:Y:S02]  /*0730*/  @P5 IADD3 R5, PT, PT, R24, 0x6, RZ ;  /* 0x0000000618055810 */ /* 0x000fe40007ffe0ff */
[----:B------:R-:W-:-:S09]  /*0740*/  FSEL R8, R11, R8, P3 ;  /* 0x000000080b087208 */ /* 0x000fd20001800000 */
[C---:B------:R-:W-:Y:S02]  /*0750*/  @P3 VIADD R5, R24.reuse, 0x7 ;  /* 0x0000000718053836 */ /* 0x040fe40000000000 */
[----:B------:R-:W-:Y:S01]  /*0760*/  VIADD R24, R24, 0x8 ;  /* 0x0000000818187836 */ /* 0x000fe20000000000 */
[----:B------:R-:W-:Y:S06]  /*0770*/  @P1 BRA `(.L_x_4) ;  /* 0xfffffff800fc1947 */ /* 0x000fec000383ffff */
[----:B------:R-:W-:-:S07]  /*0780*/  MOV R22, UR9 ;  /* 0x0000000900167c02 */ /* 0x000fce0008000f00 */
.L_x_3:
[----:B------:R-:W-:-:S09]  /*0790*/  UISETP.NE.AND UP1, UPT, UR7, URZ, UPT ;  /* 0x000000ff0700728c */ /* 0x000fd2000bf25270 */
[----:B------:R-:W-:Y:S05]  /*07a0*/  BRA.U !UP1, `(.L_x_5) ;  /* 0x0000000509007547 */ /* 0x000fea000b800000 */
[----:B------:R-:W-:Y:S01]  /*07b0*/  UISETP.NE.AND UP1, UPT, UR6, URZ, UPT ;  /* 0x000000ff0600728c */ /* 0x000fe2000bf25270 */
[----:B------:R-:W-:Y:S10]  /*07c0*/  BRA.U !UP0, `(.L_x_6) ;  /* 0x0000000108807547 */ /* 0x000ff4000b800000 */
[----:B------:R-:W-:-:S04]  /*07d0*/  IMAD R23, R22, 0xc, RZ ;  /* 0x0000000c16177824 */ /* 0x000fc800078e02ff */
[----:B------:R-:W0:Y:S08]  /*07e0*/  LDC.64 R10, c[0x3][R23] ;  /* 0x00c00000170a7b82 */ /* 0x000e300000000a00 */
        /* <DEDUP_REMOVED lines=9> */
[----:B------:R-:W-:-:S04]  /*0880*/  FFMA R12, R7, R15, R12 ;  /* 0x0000000f070c7223 */ /* 0x000fc8000000000c */
[CC--:B------:R-:W-:Y:S01]  /*0890*/  FSETP.GT.AND P1, PT, R11.reuse, R8.reuse, PT ;  /* 0x000000080b00720b */ /* 0x0c0fe20003f24000 */
[----:B------:R-:W-:Y:S01]  /*08a0*/  FFMA R13, R4, R13, R12 ;  /* 0x0000000d040d7223 */ /* 0x000fe2000000000c */
[----:B---3--:R-:W-:Y:S02]  /*08b0*/  FMUL R10, R6, R17 ;  /* 0x00000011060a7220 */ /* 0x008fe40000400000 */
[----:B------:R-:W-:Y:S02]  /*08c0*/  FSEL R8, R11, R8, P1 ;  /* 0x000000080b087208 */ /* 0x000fe40000800000 */
[----:B------:R-:W-:Y:S01]  /*08d0*/  FFMA R11, R7, R16, R10 ;  /* 0x00000010070b7223 */ /* 0x000fe2000000000a */
[----:B------:R-:W-:Y:S02]  /*08e0*/  SEL R5, R22, R5, P1 ;  /* 0x0000000516057207 */ /* 0x000fe40000800000 */
[----:B------:R-:W-:Y:S01]  /*08f0*/  FSETP.GT.AND P2, PT, R13, R8, PT ;  /* 0x000000080d00720b */ /* 0x000fe20003f44000 */
[----:B0-----:R-:W-:-:S03]  /*0900*/  FFMA R11, R4, R18, R11 ;  /* 0x00000012040b7223 */ /* 0x001fc6000000000b */
[----:B------:R-:W-:-:S04]  /*0910*/  FSEL R8, R13, R8, P2 ;  /* 0x000000080d087208 */ /* 0x000fc80001000000 */
[----:B------:R-:W-:Y:S01]  /*0920*/  FSETP.GT.AND P3, PT, R11, R8, PT ;  /* 0x000000080b00720b */ /* 0x000fe20003f64000 */
[----:B-1----:R-:W-:-:S03]  /*0930*/  FMUL R20, R6, R20 ;  /* 0x0000001406147220 */ /* 0x002fc60000400000 */
[----:B------:R-:W-:Y:S01]  /*0940*/  FSEL R8, R11, R8, P3 ;  /* 0x000000080b087208 */ /* 0x000fe20001800000 */
[----:B------:R-:W-:Y:S01]  /*0950*/  FFMA R19, R7, R19, R20 ;  /* 0x0000001307137223 */ /* 0x000fe20000000014 */
[----:B------:R-:W-:-:S03]  /*0960*/  @P2 VIADD R5, R22, 0x1 ;  /* 0x0000000116052836 */ /* 0x000fc60000000000 */
[----:B------:R-:W-:-:S04]  /*0970*/  FFMA R19, R4, R21, R19 ;  /* 0x0000001504137223 */ /* 0x000fc80000000013 */
[----:B------:R-:W-:Y:S02]  /*0980*/  @P3 IADD3 R5, PT, PT, R22, 0x2, RZ ;  /* 0x0000000216053810 */ /* 0x000fe40007ffe0ff */
[----:B------:R-:W-:-:S04]  /*0990*/  FSETP.GT.AND P4, PT, R19, R8, PT ;  /* 0x000000081300720b */ /* 0x000fc80003f84000 */
[----:B------:R-:W-:-:S09]  /*09a0*/  FSEL R8, R19, R8, P4 ;  /* 0x0000000813087208 */ /* 0x000fd20002000000 */
[C---:B------:R-:W-:Y:S01]  /*09b0*/  @P4 VIADD R5, R22.reuse, 0x3 ;  /* 0x0000000316054836 */ /* 0x040fe20000000000 */
[----:B------:R-:W-:-:S07]  /*09c0*/  IADD3 R22, PT, PT, R22, 0x4, RZ ;  /* 0x0000000416167810 */ /* 0x000fce0007ffe0ff */
.L_x_6:
[----:B------:R-:W-:Y:S05]  /*09d0*/  BRA.U !UP1, `(.L_x_5) ;  /* 0x0000000109747547 */ /* 0x000fea000b800000 */
[----:B------:R-:W-:Y:S01]  /*09e0*/  UISETP.NE.AND UP1, UPT, UR6, 0x1, UPT ;  /* 0x000000010600788c */ /* 0x000fe2000bf25270 */
[----:B------:R-:W-:-:S08]  /*09f0*/  LOP3.LUT P1, RZ, R2, 0x1, RZ, 0xc0, !PT ;  /* 0x0000000102ff7812 */ /* 0x000fd0000782c0ff */
[----:B------:R-:W-:Y:S05]  /*0a00*/  BRA.U !UP1, `(.L_x_7) ;  /* 0x0000000109447547 */ /* 0x000fea000b800000 */
[----:B------:R-:W-:-:S04]  /*0a10*/  IMAD R2, R22, 0xc, RZ ;  /* 0x0000000c16027824 */ /* 0x000fc800078e02ff */
[----:B------:R-:W0:Y:S08]  /*0a20*/  LDC.64 R12, c[0x3][R2] ;  /* 0x00c00000020c7b82 */ /* 0x000e300000000a00 */
[----:B------:R-:W1:Y:S08]  /*0a30*/  LDC.64 R10, c[0x3][R2+0x10] ;  /* 0x00c00400020a7b82 */ /* 0x000e700000000a00 */
[----:B------:R-:W2:Y:S01]  /*0a40*/  LDC.64 R14, c[0x3][R2+0x8] ;  /* 0x00c00200020e7b82 */ /* 0x000ea20000000a00 */
[----:B0-----:R-:W-:-:S04]  /*0a50*/  FMUL R16, R6, R13 ;  /* 0x0000000d06107220 */ /* 0x001fc80000400000 */
[----:B------:R-:W-:Y:S01]  /*0a60*/  FFMA R13, R7, R12, R16 ;  /* 0x0000000c070d7223 */ /* 0x000fe20000000010 */
[----:B-1----:R-:W-:-:S03]  /*0a70*/  FMUL R10, R6, R10 ;  /* 0x0000000a060a7220 */ /* 0x002fc60000400000 */
[----:B--2---:R-:W-:Y:S01]  /*0a80*/  FFMA R13, R4, R14, R13 ;  /* 0x0000000e040d7223 */ /* 0x004fe2000000000d */
[----:B------:R-:W-:-:S04]  /*0a90*/  FFMA R10, R7, R15, R10 ;  /* 0x0000000f070a7223 */ /* 0x000fc8000000000a */
[----:B------:R-:W-:Y:S01]  /*0aa0*/  FSETP.GT.AND P2, PT, R13, R8, PT ;  /* 0x000000080d00720b */ /* 0x000fe20003f44000 */
[----:B------:R-:W-:-:S03]  /*0ab0*/  FFMA R11, R4, R11, R10 ;  /* 0x0000000b040b7223 */ /* 0x000fc6000000000a */
[----:B------:R-:W-:Y:S02]  /*0ac0*/  FSEL R8, R13, R8, P2 ;  /* 0x000000080d087208 */ /* 0x000fe40001000000 */
[----:B------:R-:W-:Y:S02]  /*0ad0*/  SEL R5, R22, R5, P2 ;  /* 0x0000000516057207 */ /* 0x000fe40001000000 */
[----:B------:R-:W-:-:S04]  /*0ae0*/  FSETP.GT.AND P3, PT, R11, R8, PT ;  /* 0x000000080b00720b */ /* 0x000fc80003f64000 */
[----:B------:R-:W-:-:S09]  /*0af0*/  FSEL R8, R11, R8, P3 ;  /* 0x000000080b087208 */ /* 0x000fd20001800000 */
[C---:B------:R-:W-:Y:S01]  /*0b00*/  @P3 VIADD R5, R22.reuse, 0x1 ;  /* 0x0000000116053836 */ /* 0x040fe20000000000 */
[----:B------:R-:W-:-:S07]  /*0b10*/  IADD3 R22, PT, PT, R22, 0x2, RZ ;  /* 0x0000000216167810 */ /* 0x000fce0007ffe0ff */
.L_x_7:
[----:B------:R-:W-:Y:S05]  /*0b20*/  @!P1 BRA `(.L_x_5) ;  /* 0x0000000000209947 */ /* 0x000fea0003800000 */
[----:B------:R-:W-:-:S04]  /*0b30*/  IMAD R2, R22, 0xc, RZ ;  /* 0x0000000c16027824 */ /* 0x000fc800078e02ff */
[----:B------:R-:W0:Y:S08]  /*0b40*/  LDC.64 R10, c[0x3][R2] ;  /* 0x00c00000020a7b82 */ /* 0x000e300000000a00 */
[----:B------:R-:W1:Y:S01]  /*0b50*/  LDC R12, c[0x3][R2+0x8] ;  /* 0x00c00200020c7b82 */ /* 0x000e620000000800 */
[----:B0-----:R-:W-:-:S04]  /*0b60*/  FMUL R6, R6, R11 ;  /* 0x0000000b06067220 */ /* 0x001fc80000400000 */
[----:B------:R-:W-:-:S04]  /*0b70*/  FFMA R7, R7, R10, R6 ;  /* 0x0000000a07077223 */ /* 0x000fc80000000006 */
[----:B-1----:R-:W-:-:S05]  /*0b80*/  FFMA R7, R4, R12, R7 ;  /* 0x0000000c04077223 */ /* 0x002fca0000000007 */
[----:B------:R-:W-:-:S04]  /*0b90*/  FSETP.GT.AND P1, PT, R7, R8, PT ;  /* 0x000000080700720b */ /* 0x000fc80003f24000 */
[----:B------:R-:W-:-:S09]  /*0ba0*/  SEL R5, R22, R5, P1 ;  /* 0x0000000516057207 */ /* 0x000fd20000800000 */
.L_x_5:
[----:B------:R0:W-:Y:S01]  /*0bb0*/  STG.E.U8 desc[UR10][R26.64+0x3], R5 ;  /* 0x000003051a007986 */ /* 0x0001e2000c10110a */
[----:B------:R-:W-:Y:S05]  /*0bc0*/  @!P0 BRA `(.L_x_8) ;  /* 0xfffffff400888947 */ /* 0x000fea000383ffff */
.L_x_2:
[----:B------:R-:W-:Y:S05]  /*0bd0*/  BSYNC.RECONVERGENT B0 ;  /* 0x0000000000007941 */ /* 0x000fea0003800200 */
.L_x_1:
[----:B------:R-:W1:Y:S01]  /*0be0*/  LDCU UR8, c[0x0][0x388] ;  /* 0x00007100ff0877ac */ /* 0x000e620008000800 */
[----:B------:R-:W-:-:S05]  /*0bf0*/  VIADD R0, R0, UR4 ;  /* 0x0000000400007c36 */ /* 0x000fca0008000000 */
[----:B-1----:R-:W-:-:S13]  /*0c00*/  ISETP.GE.AND P0, PT, R0, UR8, PT ;  /* 0x0000000800007c0c */ /* 0x002fda000bf06270 */
[----:B------:R-:W-:Y:S05]  /*0c10*/  @!P0 BRA `(.L_x_9) ;  /* 0xfffffff400608947 */ /* 0x000fea000383ffff */
[----:B------:R-:W-:Y:S05]  /*0c20*/  EXIT ;  /* 0x000000000000794d */ /* 0x000fea0003800000 */
.L_x_0:
[----:B------:R-:W0:Y:S01]  /*0c30*/  I2F.U32.RP R7, UR5 ;  /* 0x0000000500077d06 */ /* 0x000e220008209000 */
[----:B------:R-:W1:Y:S01]  /*0c40*/  LDCU UR6, c[0x0][0x38c] ;  /* 0x00007180ff0677ac */ /* 0x000e620008000800 */
[----:B------:R-:W-:Y:S01]  /*0c50*/  IADD3 R5, PT, PT, R9, UR5, RZ ;  /* 0x0000000509057c10 */ /* 0x000fe2000fffe0ff */
[----:B------:R-:W-:Y:S01]  /*0c60*/  IMAD R11, RZ, RZ, -UR5 ;  /* 0x80000005ff0b7e24 */ /* 0x000fe2000f8e02ff */
[----:B------:R-:W-:-:S04]  /*0c70*/  ISETP.NE.U32.AND P2, PT, RZ, UR5, PT ;  /* 0x00000005ff007c0c */ /* 0x000fc8000bf45070 */
[----:B0-----:R-:W0:Y:S01]  /*0c80*/  MUFU.RCP R7, R7 ;  /* 0x0000000700077308 */ /* 0x001e220000001000 */
[C---:B-1----:R-:W-:Y:S02]  /*0c90*/  ISETP.GE.AND P0, PT, R5.reuse, UR6, PT ;  /* 0x0000000605007c0c */ /* 0x042fe4000bf06270 */
[----:B------:R-:W-:Y:S01]  /*0ca0*/  VIMNMX R4, PT, PT, R5, UR6, !PT ;  /* 0x0000000605047c48 */ /* 0x000fe2000ffe0100 */
[----:B------:R-:W1:Y:S01]  /*0cb0*/  LDCU UR6, c[0x0][0x388] ;  /* 0x00007100ff0677ac */ /* 0x000e620008000800 */
[----:B------:R-:W-:-:S04]  /*0cc0*/  SEL R6, RZ, 0x1, P0 ;  /* 0x00000001ff067807 */ /* 0x000fc80000000000 */
[----:B------:R-:W-:Y:S02]  /*0cd0*/  IADD3 R4, PT, PT, R4, -R5, -R6 ;  /* 0x8000000504047210 */ /* 0x000fe40007ffe806 */
[----:B0-----:R-:W-:-:S04]  /*0ce0*/  IADD3 R2, PT, PT, R7, 0xffffffe, RZ ;  /* 0x0ffffffe07027810 */ /* 0x001fc80007ffe0ff */
[----:B------:R0:W2:Y:S02]  /*0cf0*/  F2I.FTZ.U32.TRUNC.NTZ R3, R2 ;  /* 0x0000000200037305 */ /* 0x0000a4000021f000 */
[----:B0-----:R-:W-:Y:S02]  /*0d00*/  IMAD.MOV.U32 R2, RZ, RZ, RZ ;  /* 0x000000ffff027224 */ /* 0x001fe400078e00ff */
[----:B--2---:R-:W-:-:S04]  /*0d10*/  IMAD R11, R11, R3, RZ ;  /* 0x000000030b0b7224 */ /* 0x004fc800078e02ff */
[----:B------:R-:W-:-:S06]  /*0d20*/  IMAD.HI.U32 R3, R3, R11, R2 ;  /* 0x0000000b03037227 */ /* 0x000fcc00078e0002 */
[----:B------:R-:W-:-:S05]  /*0d30*/  IMAD.HI.U32 R3, R3, R4, RZ ;  /* 0x0000000403037227 */ /* 0x000fca00078e00ff */
[----:B------:R-:W-:-:S05]  /*0d40*/  IADD3 R7, PT, PT, -R3, RZ, RZ ;  /* 0x000000ff03077210 */ /* 0x000fca0007ffe1ff */
[----:B------:R-:W-:Y:S02]  /*0d50*/  IMAD R4, R7, UR5, R4 ;  /* 0x0000000507047c24 */ /* 0x000fe4000f8e0204 */
[----:B------:R-:W-:-:S03]  /*0d60*/  VIADD R7, R5, UR5 ;  /* 0x0000000505077c36 */ /* 0x000fc60008000000 */
[----:B------:R-:W-:Y:S02]  /*0d70*/  ISETP.GE.U32.AND P0, PT, R4, UR5, PT ;  /* 0x0000000504007c0c */ /* 0x000fe4000bf06070 */
[----:B------:R-:W-:-:S11]  /*0d80*/  IADD3 R8, PT, PT, R7, UR5, RZ ;  /* 0x0000000507087c10 */ /* 0x000fd6000fffe0ff */
[----:B------:R-:W-:Y:S01]  /*0d90*/  @P0 VIADD R4, R4, -UR5 ;  /* 0x8000000504040c36 */ /* 0x000fe20008000000 */
[----:B------:R-:W-:-:S04]  /*0da0*/  @P0 IADD3 R3, PT, PT, R3, 0x1, RZ ;  /* 0x0000000103030810 */ /* 0x000fc80007ffe0ff */
[----:B------:R-:W-:-:S13]  /*0db0*/  ISETP.GE.U32.AND P1, PT, R4, UR5, PT ;  /* 0x0000000504007c0c */ /* 0x000fda000bf26070 */
[----:B------:R-:W-:Y:S02]  /*0dc0*/  @P1 IADD3 R3, PT, PT, R3, 0x1, RZ ;  /* 0x0000000103031810 */ /* 0x000fe40007ffe0ff */
[----:B------:R-:W-:-:S04]  /*0dd0*/  @!P2 LOP3.LUT R3, RZ, UR5, RZ, 0x33, !PT ;  /* 0x00000005ff03ac12 */ /* 0x000fc8000f8e33ff */
[----:B------:R-:W-:-:S04]  /*0de0*/  IADD3 R4, PT, PT, R6, R3, RZ ;  /* 0x0000000306047210 */ /* 0x000fc80007ffe0ff */
[----:B-1----:R-:W-:-:S07]  /*0df0*/  LOP3.LUT R18, R4, 0x3, RZ, 0xc0, !PT ;  /* 0x0000000304127812 */ /* 0x002fce00078ec0ff */
.L_x_15:
[----:B0-----:R-:W0:Y:S01]  /*0e00*/  LDC R6, c[0x0][0x38c] ;  /* 0x0000e300ff067b82 */ /* 0x001e220000000800 */
[----:B------:R-:W-:Y:S01]  /*0e10*/  BSSY.RECONVERGENT B0, `(.L_x_10) ;  /* 0x000002e000007945 */ /* 0x000fe20003800200 */
[----:B0-----:R-:W-:-:S13]  /*0e20*/  ISETP.GE.AND P0, PT, R9, R6, PT ;  /* 0x000000060900720c */ /* 0x001fda0003f06270 */
[----:B-123--:R-:W-:Y:S05]  /*0e30*/  @P0 BRA `(.L_x_11) ;  /* 0x0000000000ac0947 */ /* 0x00efea0003800000 */
[----:B------:R-:W0:Y:S01]  /*0e40*/  LDC.64 R2, c[0x0][0x380] ;  /* 0x0000e000ff027b82 */ /* 0x000e220000000a00 */
[----:B------:R-:W-:Y:S01]  /*0e50*/  ISETP.NE.AND P0, PT, R18, 0x3, PT ;  /* 0x000000031200780c */ /* 0x000fe20003f05270 */
[----:B------:R-:W-:Y:S01]  /*0e60*/  BSSY.RECONVERGENT B1, `(.L_x_12) ;  /* 0x0000015000017945 */ /* 0x000fe20003800200 */
[----:B------:R-:W-:Y:S01]  /*0e70*/  ISETP.GE.U32.AND P1, PT, R4, 0x3, PT ;  /* 0x000000030400780c */ /* 0x000fe20003f26070 */
[----:B------:R-:W-:-:S10]  /*0e80*/  IMAD.MOV.U32 R19, RZ, RZ, R9 ;  /* 0x000000ffff137224 */ /* 0x000fd400078e0009 */
[----:B------:R-:W-:Y:S05]  /*0e90*/  @!P0 BRA `(.L_x_13) ;  /* 0x0000000000448947 */ /* 0x000fea0003800000 */
[----:B------:R-:W1:Y:S01]  /*0ea0*/  LDC R15, c[0x0][0x388] ;  /* 0x0000e200ff0f7b82 */ /* 0x000e620000000800 */
[----:B------:R-:W-:Y:S02]  /*0eb0*/  ISETP.NE.AND P0, PT, R18, RZ, PT ;  /* 0x000000ff1200720c */ /* 0x000fe40003f05270 */
[----:B------:R-:W-:-:S05]  /*0ec0*/  MOV R19, R5 ;  /* 0x0000000500137202 */ /* 0x000fca0000000f00 */
[----:B------:R-:W2:Y:S01]  /*0ed0*/  LDC.64 R10, c[0x0][0x380] ;  /* 0x0000e000ff0a7b82 */ /* 0x000ea20000000a00 */
[----:B-1----:R-:W-:-:S04]  /*0ee0*/  IMAD R13, R9, R15, R0 ;  /* 0x0000000f090d7224 */ /* 0x002fc800078e0200 */
[----:B--2---:R-:W-:-:S05]  /*0ef0*/  IMAD.WIDE R12, R13, 0x4, R10 ;  /* 0x000000040d0c7825 */ /* 0x004fca00078e020a */
[----:B------:R1:W-:Y:S01]  /*0f00*/  STG.E.U8 desc[UR10][R12.64+0x3], RZ ;  /* 0x000003ff0c007986 */ /* 0x0003e2000c10110a */
[----:B------:R-:W-:Y:S05]  /*0f10*/  @!P0 BRA `(.L_x_13) ;  /* 0x0000000000248947 */ /* 0x000fea0003800000 */
[----:B------:R-:W-:Y:S01]  /*0f20*/  ISETP.NE.AND P0, PT, R18, 0x1, PT ;  /* 0x000000011200780c */ /* 0x000fe20003f05270 */
[----:B-1----:R-:W-:Y:S01]  /*0f30*/  IMAD R13, R5, R15, R0 ;  /* 0x0000000f050d7224 */ /* 0x002fe200078e0200 */
[----:B------:R-:W-:-:S03]  /*0f40*/  MOV R19, R7 ;  /* 0x0000000700137202 */ /* 0x000fc60000000f00 */
[----:B------:R-:W-:-:S05]  /*0f50*/  IMAD.WIDE R12, R13, 0x4, R10 ;  /* 0x000000040d0c7825 */ /* 0x000fca00078e020a */
[----:B------:R2:W-:Y:S03]  /*0f60*/  STG.E.U8 desc[UR10][R12.64+0x3], RZ ;  /* 0x000003ff0c007986 */ /* 0x0005e6000c10110a */
[----:B------:R-:W-:Y:S02]  /*0f70*/  @P0 IMAD R15, R7, R15, R0 ;  /* 0x0000000f070f0224 */ /* 0x000fe400078e0200 */
[----:B------:R-:W-:Y:S02]  /*0f80*/  @P0 IMAD.MOV.U32 R19, RZ, RZ, R8 ;  /* 0x000000ffff130224 */ /* 0x000fe400078e0008 */
[----:B------:R-:W-:-:S05]  /*0f90*/  @P0 IMAD.WIDE R10, R15, 0x4, R10 ;  /* 0x000000040f0a0825 */ /* 0x000fca00078e020a */
[----:B------:R2:W-:Y:S02]  /*0fa0*/  @P0 STG.E.U8 desc[UR10][R10.64+0x3], RZ ;  /* 0x000003ff0a000986 */ /* 0x0005e4000c10110a */
.L_x_13:
[----:B------:R-:W-:Y:S05]  /*0fb0*/  BSYNC.RECONVERGENT B1 ;  /* 0x0000000000017941 */ /* 0x000fea0003800200 */
.L_x_12:
[----:B------:R-:W-:Y:S05]  /*0fc0*/  @!P1 BRA `(.L_x_11) ;  /* 0x0000000000489947 */ /* 0x000fea0003800000 */
.L_x_14:
[C---:B-123--:R-:W-:Y:S01]  /*0fd0*/  IADD3 R13, PT, PT, R19.reuse, UR5, RZ ;  /* 0x00000005130d7c10 */ /* 0x04efe2000fffe0ff */
[----:B------:R-:W-:-:S03]  /*0fe0*/  IMAD R11, R19, UR6, R0 ;  /* 0x00000006130b7c24 */ /* 0x000fc6000f8e0200 */
[C---:B------:R-:W-:Y:S01]  /*0ff0*/  IADD3 R15, PT, PT, R13.reuse, UR5, RZ ;  /* 0x000000050d0f7c10 */ /* 0x040fe2000fffe0ff */
[----:B------:R-:W-:Y:S02]  /*1000*/  IMAD R13, R13, UR6, R0 ;  /* 0x000000060d0d7c24 */ /* 0x000fe4000f8e0200 */
[----:B0-----:R-:W-:-:S04]  /*1010*/  IMAD.WIDE R10, R11, 0x4, R2 ;  /* 0x000000040b0a7825 */ /* 0x001fc800078e0202 */
[C---:B------:R-:W-:Y:S01]  /*1020*/  VIADD R21, R15.reuse, UR5 ;  /* 0x000000050f157c36 */ /* 0x040fe20008000000 */
[----:B------:R3:W-:Y:S01]  /*1030*/  STG.E.U8 desc[UR10][R10.64+0x3], RZ ;  /* 0x000003ff0a007986 */ /* 0x0007e2000c10110a */
[--C-:B------:R-:W-:Y:S02]  /*1040*/  IMAD R15, R15, UR6, R0.reuse ;  /* 0x000000060f0f7c24 */ /* 0x100fe4000f8e0200 */
[C---:B------:R-:W-:Y:S01]  /*1050*/  IMAD R17, R21.reuse, UR6, R0 ;  /* 0x0000000615117c24 */ /* 0x040fe2000f8e0200 */
[----:B------:R-:W-:Y:S01]  /*1060*/  IADD3 R19, PT, PT, R21, UR5, RZ ;  /* 0x0000000515137c10 */ /* 0x000fe2000fffe0ff */
[----:B------:R-:W-:-:S03]  /*1070*/  IMAD.WIDE R12, R13, 0x4, R2 ;  /* 0x000000040d0c7825 */ /* 0x000fc600078e0202 */
[----:B------:R-:W-:Y:S01]  /*1080*/  ISETP.GE.AND P0, PT, R19, R6, PT ;  /* 0x000000061300720c */ /* 0x000fe20003f06270 */
[--C-:B------:R-:W-:Y:S01]  /*1090*/  IMAD.WIDE R14, R15, 0x4, R2.reuse ;  /* 0x000000040f0e7825 */ /* 0x100fe200078e0202 */
[----:B------:R3:W-:Y:S03]  /*10a0*/  STG.E.U8 desc[UR10][R12.64+0x3], RZ ;  /* 0x000003ff0c007986 */ /* 0x0007e6000c10110a */
[----:B------:R-:W-:Y:S01]  /*10b0*/  IMAD.WIDE R16, R17, 0x4, R2 ;  /* 0x0000000411107825 */ /* 0x000fe200078e0202 */
[----:B------:R3:W-:Y:S04]  /*10c0*/  STG.E.U8 desc[UR10][R14.64+0x3], RZ ;  /* 0x000003ff0e007986 */ /* 0x0007e8000c10110a */
[----:B------:R3:W-:Y:S03]  /*10d0*/  STG.E.U8 desc[UR10][R16.64+0x3], RZ ;  /* 0x000003ff10007986 */ /* 0x0007e6000c10110a */
[----:B------:R-:W-:Y:S05]  /*10e0*/  @!P0 BRA `(.L_x_14) ;  /* 0xfffffffc00b88947 */ /* 0x000fea000383ffff */
.L_x_11:
[----:B------:R-:W-:Y:S05]  /*10f0*/  BSYNC.RECONVERGENT B0 ;  /* 0x0000000000007941 */ /* 0x000fea0003800200 */
.L_x_10:
[----:B------:R-:W4:Y:S01]  /*1100*/  LDCU UR7, c[0x0][0x388] ;  /* 0x00007100ff0777ac */ /* 0x000f220008000800 */
[----:B------:R-:W-:-:S04]  /*1110*/  IADD3 R0, PT, PT, R0, UR4, RZ ;  /* 0x0000000400007c10 */ /* 0x000fc8000fffe0ff */
[----:B----4-:R-:W-:-:S13]  /*1120*/  ISETP.GE.AND P0, PT, R0, UR7, PT ;  /* 0x0000000700007c0c */ /* 0x010fda000bf06270 */
[----:B------:R-:W-:Y:S05]  /*1130*/  @!P0 BRA `(.L_x_15) ;  /* 0xfffffffc00308947 */ /* 0x000fea000383ffff */
[----:B------:R-:W-:Y:S05]  /*1140*/  EXIT ;  /* 0x000000000000794d */ /* 0x000fea0003800000 */
.L_x_16:
[----:B------:R-:W-:-:S00]  /*1150*/  BRA `(.L_x_16) ;  /* 0xfffffffc00fc7947 */ /* 0x000fc0000383ffff */
[----:B------:R-:W-:-:S00]  /*1160*/  NOP ;  /* 0x0000000000007918 */ /* 0x000fc00000000000 */
        /* <DEDUP_REMOVED lines=9> */
.L_x_17:


//--------------------- .nv.shared.reserved.0     --------------------------
	.section	.nv.shared.reserved.0,"aw",@nobits
	.weak		__nv_reservedSMEM_offset_0_alias
	.size		__nv_reservedSMEM_offset_0_alias, 0, 64
	.other		__nv_reservedSMEM_offset_0_alias,@"STO_CUDA_RESERVED_SHARED STV_DEFAULT"
__nv_reservedSMEM_offset_0_alias:
	.zero		0
	.zero		64


//--------------------- .nv.constant0._Z6kernelP6uchar4iii --------------------------
	.section	.nv.constant0._Z6kernelP6uchar4iii,"a",@progbits
	.sectionflags	@""
	.align	4
.nv.constant0._Z6kernelP6uchar4iii:
	.zero		916


//--------------------- SYMBOLS --------------------------

	.type		.nv.reservedSmem.offset0,@object
	.size		.nv.reservedSmem.offset0,0x4
